	.headerflags	@"EF_CUDA_TEXMODE_UNIFIED EF_CUDA_64BIT_ADDRESS EF_CUDA_ACCELERATORS EF_CUDA_SM90 EF_CUDA_VIRTUAL_SM(EF_CUDA_SM90)"
	.elftype	@"ET_EXEC"


//--------------------- .nv.info                  --------------------------
	.section	.nv.info,"",@"SHT_CUDA_INFO"
	.align	4


	//----- nvinfo : EIATTR_REGCOUNT
	.align		4
        /*0000*/ 	.byte	0x04, 0x2f
        /*0002*/ 	.short	(.L_1 - .L_0)
	.align		4
.L_0:
        /*0004*/ 	.word	index@(triton_poi_fused_convolution_6)
        /*0008*/ 	.word	0x0000000c


	//----- nvinfo : EIATTR_MIN_STACK_SIZE
	.align		4
.L_1:
        /*000c*/ 	.byte	0x04, 0x12
        /*000e*/ 	.short	(.L_3 - .L_2)
	.align		4
.L_2:
        /*0010*/ 	.word	index@(triton_poi_fused_convolution_6)
        /*0014*/ 	.word	0x00000000


	//----- nvinfo : EIATTR_FRAME_SIZE
	.align		4
.L_3:
        /*0018*/ 	.byte	0x04, 0x11
        /*001a*/ 	.short	(.L_5 - .L_4)
	.align		4
.L_4:
        /*001c*/ 	.word	index@(triton_poi_fused_convolution_6)
        /*0020*/ 	.word	0x00000000


	//----- nvinfo : EIATTR_MIN_STACK_SIZE
	.align		4
.L_5:
        /*0024*/ 	.byte	0x04, 0x12
        /*0026*/ 	.short	(.L_7 - .L_6)
	.align		4
.L_6:
        /*0028*/ 	.word	index@(triton_poi_fused_convolution_6)
        /*002c*/ 	.word	0x00000000
.L_7:


//--------------------- .nv.info.triton_poi_fused_convolution_6 --------------------------
	.section	.nv.info.triton_poi_fused_convolution_6,"",@"SHT_CUDA_INFO"
	.sectionflags	@""
	.align	4


	//----- nvinfo : EIATTR_CUDA_API_VERSION
	.align		4
        /*0000*/ 	.byte	0x04, 0x37
        /*0002*/ 	.short	(.L_9 - .L_8)
.L_8:
        /*0004*/ 	.word	0x0000007c


	//----- nvinfo : EIATTR_KPARAM_INFO
	.align		4
.L_9:
        /*0008*/ 	.byte	0x04, 0x17
        /*000a*/ 	.short	(.L_11 - .L_10)
.L_10:
        /*000c*/ 	.word	0x00000000
        /*0010*/ 	.short	0x0002
        /*0012*/ 	.short	0x0010
        /*0014*/ 	.byte	0x00, 0xf0, 0x11, 0x00


	//----- nvinfo : EIATTR_KPARAM_INFO
	.align		4
.L_11:
        /*0018*/ 	.byte	0x04, 0x17
        /*001a*/ 	.short	(.L_13 - .L_12)
.L_12:
        /*001c*/ 	.word	0x00000000
        /*0020*/ 	.short	0x0001
        /*0022*/ 	.short	0x0008
        /*0024*/ 	.byte	0x00, 0xf4, 0x21, 0x00


	//----- nvinfo : EIATTR_KPARAM_INFO
	.align		4
.L_13:
        /*0028*/ 	.byte	0x04, 0x17
        /*002a*/ 	.short	(.L_15 - .L_14)
.L_14:
        /*002c*/ 	.word	0x00000000
        /*0030*/ 	.short	0x0000
        /*0032*/ 	.short	0x0000
        /*0034*/ 	.byte	0x00, 0xf4, 0x21, 0x00


	//----- nvinfo : EIATTR_SPARSE_MMA_MASK
	.align		4
.L_15:
        /*0038*/ 	.byte	0x03, 0x50
        /*003a*/ 	.short	0x0000


	//----- nvinfo : EIATTR_MAXREG_COUNT
	.align		4
        /*003c*/ 	.byte	0x03, 0x1b
        /*003e*/ 	.short	0x00ff


	//----- nvinfo : EIATTR_EXIT_INSTR_OFFSETS
	.align		4
        /*0040*/ 	.byte	0x04, 0x1c
        /*0042*/ 	.short	(.L_17 - .L_16)


	//   ....[0]....
.L_16:
        /*0044*/ 	.word	0x00000180


	//----- nvinfo : EIATTR_REQNTID
	.align		4
.L_17:
        /*0048*/ 	.byte	0x04, 0x10
        /*004a*/ 	.short	(.L_19 - .L_18)
.L_18:
        /*004c*/ 	.word	0x00000080
        /*0050*/ 	.word	0x00000001
        /*0054*/ 	.word	0x00000001


	//----- nvinfo : EIATTR_CBANK_PARAM_SIZE
	.align		4
.L_19:
        /*0058*/ 	.byte	0x03, 0x19
        /*005a*/ 	.short	0x0014


	//----- nvinfo : EIATTR_PARAM_CBANK
	.align		4
        /*005c*/ 	.byte	0x04, 0x0a
        /*005e*/ 	.short	(.L_21 - .L_20)
	.align		4
.L_20:
        /*0060*/ 	.word	index@(.nv.constant0.triton_poi_fused_convolution_6)
        /*0064*/ 	.short	0x0210
        /*0066*/ 	.short	0x0014


	//----- nvinfo : EIATTR_SW_WAR
	.align		4
.L_21:
        /*0068*/ 	.byte	0x04, 0x36
        /*006a*/ 	.short	(.L_23 - .L_22)
.L_22:
        /*006c*/ 	.word	0x00000008
.L_23:


//--------------------- .nv.callgraph             --------------------------
	.section	.nv.callgraph,"",@"SHT_CUDA_CALLGRAPH"
	.align	4
	.sectionentsize	8
	.align		4
        /*0000*/ 	.word	0x00000000
	.align		4
        /*0004*/ 	.word	0xffffffff
	.align		4
        /*0008*/ 	.word	0x00000000
	.align		4
        /*000c*/ 	.word	0xfffffffe
	.align		4
        /*0010*/ 	.word	0x00000000
	.align		4
        /*0014*/ 	.word	0xfffffffd
	.align		4
        /*0018*/ 	.word	0x00000000
	.align		4
        /*001c*/ 	.word	0xfffffffc


//--------------------- .text.triton_poi_fused_convolution_6 --------------------------
	.section	.text.triton_poi_fused_convolution_6,"ax",@progbits
	.align	128
        .global         triton_poi_fused_convolution_6
        .type           triton_poi_fused_convolution_6,@function
        .size           triton_poi_fused_convolution_6,(.L_x_1 - triton_poi_fused_convolution_6)
        .other          triton_poi_fused_convolution_6,@"STO_CUDA_ENTRY STV_DEFAULT"
triton_poi_fused_convolution_6:
.text.triton_poi_fused_convolution_6:
[----:B------:R-:W-:Y:S01]  /*0000*/  LDC R1, c[0x0][0x28] ;  /* 0x00000a00ff017b82 */ /* 0x000fe20000000800 */
[----:B------:R-:W1:Y:S07]  /*0010*/  S2R R0, SR_TID.X ;  /* 0x0000000000007919 */ /* 0x000e6e0000002100 */
[----:B------:R-:W2:Y:S01]  /*0020*/  LDC.64 R4, c[0x0][0x218] ;  /* 0x00008600ff047b82 */ /* 0x000ea20000000a00 */
[----:B------:R-:W-:Y:S01]  /*0030*/  ULDC.64 UR4, c[0x0][0x208] ;  /* 0x0000820000047ab9 */ /* 0x000fe20000000a00 */
[----:B------:R-:W3:Y:S01]  /*0040*/  S2R R7, SR_CTAID.X ;  /* 0x0000000000077919 */ /* 0x000ee20000002500 */
[----:B-1----:R-:W-:Y:S01]  /*0050*/  IMAD.SHL.U32 R0, R0, 0x2, RZ ;  /* 0x0000000200007824 */ /* 0x002fe200078e00ff */
[----:B---3--:R-:W-:-:S04]  /*0060*/  SHF.R.S32.HI R2, RZ, 0x17, R7 ;  /* 0x00000017ff027819 */ /* 0x008fc80000011407 */
[----:B------:R-:W-:Y:S02]  /*0070*/  LOP3.LUT R0, R0, 0xfe, RZ, 0xc0, !PT ;  /* 0x000000fe00007812 */ /* 0x000fe400078ec0ff */
[----:B------:R-:W-:Y:S02]  /*0080*/  SGXT R2, R2, 0x1 ;  /* 0x000000010202781a */ /* 0x000fe40000000200 */
[----:B------:R-:W-:-:S04]  /*0090*/  LEA R7, R7, R0, 0x8 ;  /* 0x0000000007077211 */ /* 0x000fc800078e40ff */
[----:B------:R-:W-:Y:S02]  /*00a0*/  LEA.HI R0, R2, R7, RZ, 0x8 ;  /* 0x0000000702007211 */ /* 0x000fe400078f40ff */
[----:B------:R-:W1:Y:S02]  /*00b0*/  LDC.64 R2, c[0x0][0x210] ;  /* 0x00008400ff027b82 */ /* 0x000e640000000a00 */
[----:B------:R-:W-:-:S05]  /*00c0*/  SHF.R.S32.HI R0, RZ, 0x8, R0 ;  /* 0x00000008ff007819 */ /* 0x000fca0000011400 */
[----:B------:R-:W-:-:S05]  /*00d0*/  IMAD.HI R6, R0, 0x2aaaaaab, RZ ;  /* 0x2aaaaaab00067827 */ /* 0x000fca00078e02ff */
[----:B------:R-:W-:-:S04]  /*00e0*/  SHF.R.U32.HI R9, RZ, 0x1, R6 ;  /* 0x00000001ff097819 */ /* 0x000fc80000011606 */
[----:B------:R-:W-:-:S05]  /*00f0*/  LEA.HI R9, R6, R9, RZ, 0x1 ;  /* 0x0000000906097211 */ /* 0x000fca00078f08ff */
[----:B------:R-:W-:Y:S02]  /*0100*/  IMAD R9, R9, -0xc, R0 ;  /* 0xfffffff409097824 */ /* 0x000fe400078e0200 */
[----:B-1----:R-:W-:-:S04]  /*0110*/  IMAD.WIDE R2, R7, 0x4, R2 ;  /* 0x0000000407027825 */ /* 0x002fc800078e0202 */
[----:B--2---:R-:W-:Y:S01]  /*0120*/  IMAD.WIDE R4, R9, 0x4, R4 ;  /* 0x0000000409047825 */ /* 0x004fe200078e0204 */
[----:B------:R-:W2:Y:S05]  /*0130*/  LDG.E.64 R6, desc[UR4][R2.64] ;  /* 0x0000000402067981 */ /* 0x000eaa000c1e1b00 */
[----:B------:R-:W2:Y:S02]  /*0140*/  LDG.E.EL R4, desc[UR4][R4.64] ;  /* 0x0000000404047981 */ /* 0x000ea4000c2e1900 */
[--C-:B--2---:R-:W-:Y:S01]  /*0150*/  FADD R6, R6, R4.reuse ;  /* 0x0000000406067221 */ /* 0x104fe20000000000 */
[----:B------:R-:W-:-:S05]  /*0160*/  FADD R7, R7, R4 ;  /* 0x0000000407077221 */ /* 0x000fca0000000000 */
[----:B------:R-:W-:Y:S01]  /*0170*/  STG.E.64 desc[UR4][R2.64], R6 ;  /* 0x0000000602007986 */ /* 0x000fe2000c101b04 */
[----:B------:R-:W-:Y:S05]  /*0180*/  EXIT ;  /* 0x000000000000794d */ /* 0x000fea0003800000 */
.L_x_0:
[----:B------:R-:W-:-:S00]  /*0190*/  BRA `(.L_x_0) ;  /* 0xfffffffc00fc7947 */ /* 0x000fc0000383ffff */
[----:B------:R-:W-:-:S00]  /*01a0*/  NOP ;  /* 0x0000000000007918 */ /* 0x000fc00000000000 */
        /* <DEDUP_REMOVED lines=13> */
.L_x_1:


//--------------------- .nv.constant0.triton_poi_fused_convolution_6 --------------------------
	.section	.nv.constant0.triton_poi_fused_convolution_6,"a",@progbits
	.sectionflags	@""
	.align	4
.nv.constant0.triton_poi_fused_convolution_6:
	.zero		548
